//
// Generated by NVIDIA NVVM Compiler
//
// Compiler Build ID: CL-36424714
// Cuda compilation tools, release 13.0, V13.0.88
// Based on NVVM 20.0.0
//

.version 9.0
.target sm_100
.address_size 64

	// .globl	default_function_kernel0
// _ZZ24default_function_kernel0E31compute_wmma_accumulator_shared has been demoted
// _ZZ24default_function_kernel0E18placeholder_shared has been demoted
// _ZZ24default_function_kernel0E20placeholder_d_shared has been demoted

.visible .entry default_function_kernel0(
	.param .u64 .ptr .align 1 default_function_kernel0_param_0,
	.param .u64 .ptr .align 1 default_function_kernel0_param_1,
	.param .u64 .ptr .align 1 default_function_kernel0_param_2
)
.maxntid 64
{
	.reg .pred 	%p<5>;
	.reg .b16 	%rs<2>;
	.reg .b32 	%r<311>;
	.reg .b32 	%f<2>;
	.reg .b64 	%rd<16>;
	// demoted variable
	.shared .align 2 .b8 _ZZ24default_function_kernel0E31compute_wmma_accumulator_shared[5120];
	// demoted variable
	.shared .align 2 .b8 _ZZ24default_function_kernel0E18placeholder_shared[4608];
	// demoted variable
	.shared .align 2 .b8 _ZZ24default_function_kernel0E20placeholder_d_shared[4608];
	mov.f32 	%f1, 0f00000000;
	// begin inline asm
	{  cvt.rn.f16.f32 %rs1, %f1;}

	// end inline asm
	mov.u32 	%r1, %tid.y;
	mov.u32 	%r2, %tid.x;
	mov.u32 	%r3, %ctaid.z;
	mov.u32 	%r4, %ctaid.x;
	shl.b32 	%r5, %r2, 2;
	mov.u32 	%r6, %ctaid.y;
	mov.b32 	%r7, {%rs1, %rs1};
	mov.b32 	%r310, 0;
	mov.pred 	%p4, -1;
$L__BB0_1:
	mov.pred 	%p1, %p4;
	ld.param.u64 	%rd14, [default_function_kernel0_param_1];
	ld.param.u64 	%rd13, [default_function_kernel0_param_0];
	bar.sync 	0;
	shl.b32 	%r11, %r310, 11;
	mul.lo.s32 	%r12, %r3, 24576;
	shl.b32 	%r13, %r4, 12;
	add.s32 	%r14, %r12, %r13;
	shl.b32 	%r15, %r1, 7;
	add.s32 	%r16, %r14, %r15;
	add.s32 	%r17, %r16, %r5;
	add.s32 	%r18, %r17, %r11;
	cvta.to.global.u64 	%rd4, %rd13;
	mul.wide.u32 	%rd5, %r18, 2;
	add.s64 	%rd6, %rd4, %rd5;
	ld.global.nc.v2.u32 	{%r19, %r20}, [%rd6];
	shr.u32 	%r21, %r2, 4;
	mul.lo.s32 	%r22, %r1, 144;
	mad.lo.s32 	%r23, %r21, 72, %r22;
	shl.b32 	%r24, %r2, 2;
	and.b32  	%r25, %r24, 60;
	add.s32 	%r26, %r23, %r25;
	shl.b32 	%r27, %r26, 1;
	mov.u32 	%r28, _ZZ24default_function_kernel0E18placeholder_shared;
	add.s32 	%r29, %r28, %r27;
	st.shared.v2.u32 	[%r29], {%r19, %r20};
	ld.global.nc.v2.u32 	{%r30, %r31}, [%rd6+512];
	st.shared.v2.u32 	[%r29+576], {%r30, %r31};
	ld.global.nc.v2.u32 	{%r32, %r33}, [%rd6+1024];
	st.shared.v2.u32 	[%r29+1152], {%r32, %r33};
	ld.global.nc.v2.u32 	{%r34, %r35}, [%rd6+1536];
	st.shared.v2.u32 	[%r29+1728], {%r34, %r35};
	ld.global.nc.v2.u32 	{%r36, %r37}, [%rd6+2048];
	st.shared.v2.u32 	[%r29+2304], {%r36, %r37};
	ld.global.nc.v2.u32 	{%r38, %r39}, [%rd6+2560];
	st.shared.v2.u32 	[%r29+2880], {%r38, %r39};
	ld.global.nc.v2.u32 	{%r40, %r41}, [%rd6+3072];
	st.shared.v2.u32 	[%r29+3456], {%r40, %r41};
	ld.global.nc.v2.u32 	{%r42, %r43}, [%rd6+3584];
	st.shared.v2.u32 	[%r29+4032], {%r42, %r43};
	cvta.to.global.u64 	%rd7, %rd14;
	shl.b32 	%r44, %r6, 11;
	add.s32 	%r45, %r12, %r44;
	add.s32 	%r46, %r45, %r15;
	add.s32 	%r47, %r46, %r5;
	mul.wide.u32 	%rd8, %r47, 2;
	add.s64 	%rd9, %rd7, %rd8;
	ld.global.nc.v2.u32 	{%r48, %r49}, [%rd9];
	mov.u32 	%r50, _ZZ24default_function_kernel0E20placeholder_d_shared;
	add.s32 	%r51, %r50, %r27;
	st.shared.v2.u32 	[%r51], {%r48, %r49};
	ld.global.nc.v2.u32 	{%r52, %r53}, [%rd9+512];
	st.shared.v2.u32 	[%r51+576], {%r52, %r53};
	ld.global.nc.v2.u32 	{%r54, %r55}, [%rd9+1024];
	st.shared.v2.u32 	[%r51+1152], {%r54, %r55};
	ld.global.nc.v2.u32 	{%r56, %r57}, [%rd9+1536];
	st.shared.v2.u32 	[%r51+1728], {%r56, %r57};
	ld.global.nc.v2.u32 	{%r58, %r59}, [%rd9+2048];
	st.shared.v2.u32 	[%r51+2304], {%r58, %r59};
	ld.global.nc.v2.u32 	{%r60, %r61}, [%rd9+2560];
	st.shared.v2.u32 	[%r51+2880], {%r60, %r61};
	ld.global.nc.v2.u32 	{%r62, %r63}, [%rd9+3072];
	st.shared.v2.u32 	[%r51+3456], {%r62, %r63};
	ld.global.nc.v2.u32 	{%r64, %r65}, [%rd9+3584];
	st.shared.v2.u32 	[%r51+4032], {%r64, %r65};
	bar.sync 	0;
	mov.b32 	%r66, 72;
	wmma.load.a.sync.aligned.row.m16n16k16.shared.f16 	{%r67, %r68, %r69, %r70, %r71, %r72, %r73, %r74}, [%r28], %r66;
	add.s32 	%r75, %r28, 2304;
	wmma.load.a.sync.aligned.row.m16n16k16.shared.f16 	{%r76, %r77, %r78, %r79, %r80, %r81, %r82, %r83}, [%r75], %r66;
	wmma.load.b.sync.aligned.col.m16n16k16.shared.f16 	{%r84, %r85, %r86, %r87, %r88, %r89, %r90, %r91}, [%r50], %r66;
	add.s32 	%r92, %r50, 2304;
	wmma.load.b.sync.aligned.col.m16n16k16.shared.f16 	{%r93, %r94, %r95, %r96, %r97, %r98, %r99, %r100}, [%r92], %r66;
	wmma.mma.sync.aligned.row.col.m16n16k16.f16.f16 {%r101, %r102, %r103, %r104}, {%r67, %r68, %r69, %r70, %r71, %r72, %r73, %r74}, {%r84, %r85, %r86, %r87, %r88, %r89, %r90, %r91}, {%r7, %r7, %r7, %r7};
	wmma.mma.sync.aligned.row.col.m16n16k16.f16.f16 {%r105, %r106, %r107, %r108}, {%r67, %r68, %r69, %r70, %r71, %r72, %r73, %r74}, {%r93, %r94, %r95, %r96, %r97, %r98, %r99, %r100}, {%r7, %r7, %r7, %r7};
	wmma.mma.sync.aligned.row.col.m16n16k16.f16.f16 {%r109, %r110, %r111, %r112}, {%r76, %r77, %r78, %r79, %r80, %r81, %r82, %r83}, {%r84, %r85, %r86, %r87, %r88, %r89, %r90, %r91}, {%r7, %r7, %r7, %r7};
	wmma.mma.sync.aligned.row.col.m16n16k16.f16.f16 {%r113, %r114, %r115, %r116}, {%r76, %r77, %r78, %r79, %r80, %r81, %r82, %r83}, {%r93, %r94, %r95, %r96, %r97, %r98, %r99, %r100}, {%r7, %r7, %r7, %r7};
	add.s32 	%r117, %r28, 32;
	wmma.load.a.sync.aligned.row.m16n16k16.shared.f16 	{%r118, %r119, %r120, %r121, %r122, %r123, %r124, %r125}, [%r117], %r66;
	add.s32 	%r126, %r28, 2336;
	wmma.load.a.sync.aligned.row.m16n16k16.shared.f16 	{%r127, %r128, %r129, %r130, %r131, %r132, %r133, %r134}, [%r126], %r66;
	add.s32 	%r135, %r50, 32;
	wmma.load.b.sync.aligned.col.m16n16k16.shared.f16 	{%r136, %r137, %r138, %r139, %r140, %r141, %r142, %r143}, [%r135], %r66;
	add.s32 	%r144, %r50, 2336;
	wmma.load.b.sync.aligned.col.m16n16k16.shared.f16 	{%r145, %r146, %r147, %r148, %r149, %r150, %r151, %r152}, [%r144], %r66;
	wmma.mma.sync.aligned.row.col.m16n16k16.f16.f16 {%r153, %r154, %r155, %r156}, {%r118, %r119, %r120, %r121, %r122, %r123, %r124, %r125}, {%r136, %r137, %r138, %r139, %r140, %r141, %r142, %r143}, {%r101, %r102, %r103, %r104};
	wmma.mma.sync.aligned.row.col.m16n16k16.f16.f16 {%r157, %r158, %r159, %r160}, {%r118, %r119, %r120, %r121, %r122, %r123, %r124, %r125}, {%r145, %r146, %r147, %r148, %r149, %r150, %r151, %r152}, {%r105, %r106, %r107, %r108};
	wmma.mma.sync.aligned.row.col.m16n16k16.f16.f16 {%r161, %r162, %r163, %r164}, {%r127, %r128, %r129, %r130, %r131, %r132, %r133, %r134}, {%r136, %r137, %r138, %r139, %r140, %r141, %r142, %r143}, {%r109, %r110, %r111, %r112};
	wmma.mma.sync.aligned.row.col.m16n16k16.f16.f16 {%r165, %r166, %r167, %r168}, {%r127, %r128, %r129, %r130, %r131, %r132, %r133, %r134}, {%r145, %r146, %r147, %r148, %r149, %r150, %r151, %r152}, {%r113, %r114, %r115, %r116};
	add.s32 	%r169, %r28, 64;
	wmma.load.a.sync.aligned.row.m16n16k16.shared.f16 	{%r170, %r171, %r172, %r173, %r174, %r175, %r176, %r177}, [%r169], %r66;
	add.s32 	%r178, %r28, 2368;
	wmma.load.a.sync.aligned.row.m16n16k16.shared.f16 	{%r179, %r180, %r181, %r182, %r183, %r184, %r185, %r186}, [%r178], %r66;
	add.s32 	%r187, %r50, 64;
	wmma.load.b.sync.aligned.col.m16n16k16.shared.f16 	{%r188, %r189, %r190, %r191, %r192, %r193, %r194, %r195}, [%r187], %r66;
	add.s32 	%r196, %r50, 2368;
	wmma.load.b.sync.aligned.col.m16n16k16.shared.f16 	{%r197, %r198, %r199, %r200, %r201, %r202, %r203, %r204}, [%r196], %r66;
	wmma.mma.sync.aligned.row.col.m16n16k16.f16.f16 {%r205, %r206, %r207, %r208}, {%r170, %r171, %r172, %r173, %r174, %r175, %r176, %r177}, {%r188, %r189, %r190, %r191, %r192, %r193, %r194, %r195}, {%r153, %r154, %r155, %r156};
	wmma.mma.sync.aligned.row.col.m16n16k16.f16.f16 {%r209, %r210, %r211, %r212}, {%r170, %r171, %r172, %r173, %r174, %r175, %r176, %r177}, {%r197, %r198, %r199, %r200, %r201, %r202, %r203, %r204}, {%r157, %r158, %r159, %r160};
	wmma.mma.sync.aligned.row.col.m16n16k16.f16.f16 {%r213, %r214, %r215, %r216}, {%r179, %r180, %r181, %r182, %r183, %r184, %r185, %r186}, {%r188, %r189, %r190, %r191, %r192, %r193, %r194, %r195}, {%r161, %r162, %r163, %r164};
	wmma.mma.sync.aligned.row.col.m16n16k16.f16.f16 {%r217, %r218, %r219, %r220}, {%r179, %r180, %r181, %r182, %r183, %r184, %r185, %r186}, {%r197, %r198, %r199, %r200, %r201, %r202, %r203, %r204}, {%r165, %r166, %r167, %r168};
	add.s32 	%r221, %r28, 96;
	wmma.load.a.sync.aligned.row.m16n16k16.shared.f16 	{%r222, %r223, %r224, %r225, %r226, %r227, %r228, %r229}, [%r221], %r66;
	add.s32 	%r230, %r28, 2400;
	wmma.load.a.sync.aligned.row.m16n16k16.shared.f16 	{%r231, %r232, %r233, %r234, %r235, %r236, %r237, %r238}, [%r230], %r66;
	add.s32 	%r239, %r50, 96;
	wmma.load.b.sync.aligned.col.m16n16k16.shared.f16 	{%r240, %r241, %r242, %r243, %r244, %r245, %r246, %r247}, [%r239], %r66;
	add.s32 	%r248, %r50, 2400;
	wmma.load.b.sync.aligned.col.m16n16k16.shared.f16 	{%r249, %r250, %r251, %r252, %r253, %r254, %r255, %r256}, [%r248], %r66;
	wmma.mma.sync.aligned.row.col.m16n16k16.f16.f16 {%r257, %r258, %r259, %r260}, {%r222, %r223, %r224, %r225, %r226, %r227, %r228, %r229}, {%r240, %r241, %r242, %r243, %r244, %r245, %r246, %r247}, {%r205, %r206, %r207, %r208};
	wmma.mma.sync.aligned.row.col.m16n16k16.f16.f16 {%r261, %r262, %r263, %r264}, {%r222, %r223, %r224, %r225, %r226, %r227, %r228, %r229}, {%r249, %r250, %r251, %r252, %r253, %r254, %r255, %r256}, {%r209, %r210, %r211, %r212};
	wmma.mma.sync.aligned.row.col.m16n16k16.f16.f16 {%r265, %r266, %r267, %r268}, {%r231, %r232, %r233, %r234, %r235, %r236, %r237, %r238}, {%r240, %r241, %r242, %r243, %r244, %r245, %r246, %r247}, {%r213, %r214, %r215, %r216};
	wmma.mma.sync.aligned.row.col.m16n16k16.f16.f16 {%r269, %r270, %r271, %r272}, {%r231, %r232, %r233, %r234, %r235, %r236, %r237, %r238}, {%r249, %r250, %r251, %r252, %r253, %r254, %r255, %r256}, {%r217, %r218, %r219, %r220};
	mov.u32 	%r273, _ZZ24default_function_kernel0E31compute_wmma_accumulator_shared;
	mad.lo.s32 	%r274, %r310, 2560, %r273;
	mov.b32 	%r275, 40;
	wmma.store.d.sync.aligned.row.m16n16k16.shared.f16 	[%r274], {%r257, %r258, %r259, %r260}, %r275;
	add.s32 	%r276, %r274, 32;
	wmma.store.d.sync.aligned.row.m16n16k16.shared.f16 	[%r276], {%r261, %r262, %r263, %r264}, %r275;
	add.s32 	%r277, %r274, 1280;
	wmma.store.d.sync.aligned.row.m16n16k16.shared.f16 	[%r277], {%r265, %r266, %r267, %r268}, %r275;
	add.s32 	%r278, %r274, 1312;
	wmma.store.d.sync.aligned.row.m16n16k16.shared.f16 	[%r278], {%r269, %r270, %r271, %r272}, %r275;
	mov.b32 	%r310, 1;
	mov.pred 	%p4, 0;
	@%p1 bra 	$L__BB0_1;
	ld.param.u64 	%rd15, [default_function_kernel0_param_2];
	bar.sync 	0;
	mul.lo.s32 	%r279, %r4, 24576;
	mad.lo.s32 	%r280, %r3, 147456, %r279;
	shr.u32 	%r281, %r2, 3;
	shl.b32 	%r282, %r6, 5;
	and.b32  	%r283, %r5, 28;
	mad.lo.s32 	%r284, %r1, 1536, %r280;
	add.s32 	%r285, %r284, %r282;
	mad.lo.s32 	%r286, %r281, 384, %r285;
	or.b32  	%r287, %r286, %r283;
	mul.lo.s32 	%r288, %r1, 160;
	mad.lo.s32 	%r289, %r281, 40, %r288;
	add.s32 	%r290, %r289, %r283;
	cvta.to.global.u64 	%rd10, %rd15;
	mul.wide.u32 	%rd11, %r287, 2;
	add.s64 	%rd12, %rd10, %rd11;
	shl.b32 	%r291, %r290, 1;
	add.s32 	%r293, %r273, %r291;
	ld.shared.v2.u32 	{%r294, %r295}, [%r293];
	st.global.v2.u32 	[%rd12], {%r294, %r295};
	ld.shared.v2.u32 	{%r296, %r297}, [%r293+640];
	st.global.v2.u32 	[%rd12+6144], {%r296, %r297};
	ld.shared.v2.u32 	{%r298, %r299}, [%r293+1280];
	st.global.v2.u32 	[%rd12+12288], {%r298, %r299};
	ld.shared.v2.u32 	{%r300, %r301}, [%r293+1920];
	st.global.v2.u32 	[%rd12+18432], {%r300, %r301};
	ld.shared.v2.u32 	{%r302, %r303}, [%r293+2560];
	st.global.v2.u32 	[%rd12+24576], {%r302, %r303};
	ld.shared.v2.u32 	{%r304, %r305}, [%r293+3200];
	st.global.v2.u32 	[%rd12+30720], {%r304, %r305};
	ld.shared.v2.u32 	{%r306, %r307}, [%r293+3840];
	st.global.v2.u32 	[%rd12+36864], {%r306, %r307};
	ld.shared.v2.u32 	{%r308, %r309}, [%r293+4480];
	st.global.v2.u32 	[%rd12+43008], {%r308, %r309};
	ret;

}


// ===== COMPILED SASS (sm_100) =====

	.target	sm_100

	.elftype	@"ET_EXEC"


//--------------------- .note.nv.tkinfo           --------------------------
	.section	.note.nv.tkinfo,"",@"SHT_NOTE"
	.sectionflags	@"SHF_NOTE_NV_TKINFO"
	.tkinfo
        /*0018*/ 	.word	0x00000002
        /*0030*/ 	.string	""
        /*0030*/ 	.string	"ptxas"
        /*0030*/ 	.string	"Cuda compilation tools, release 13.0, V13.0.88"
        /*0030*/ 	.string	"Build cuda_13.0.r13.0/compiler.36424714_0"
        /*0030*/ 	.string	"-arch sm_100 -m 64 "



//--------------------- .note.nv.cuinfo           --------------------------
	.section	.note.nv.cuinfo,"",@"SHT_NOTE"
	.sectionflags	@"SHF_NOTE_NV_CUINFO"
        /*0018*/ 	.short	0x0002
        /*001a*/ 	.short	0x0064
        /*001c*/ 	.short	0x0082
	.zero		2


//--------------------- .nv.info                  --------------------------
	.section	.nv.info,"",@"SHT_CUDA_INFO"
	.align	4


	//----- nvinfo : EIATTR_REGCOUNT
	.align		4
        /*0000*/ 	.byte	0x04, 0x2f
        /*0002*/ 	.short	(.L_1 - .L_0)
	.align		4
.L_0:
        /*0004*/ 	.word	index@(default_function_kernel0)
        /*0008*/ 	.word	0x0000003c


	//----- nvinfo : EIATTR_FRAME_SIZE
	.align		4
.L_1:
        /*000c*/ 	.byte	0x04, 0x11
        /*000e*/ 	.short	(.L_3 - .L_2)
	.align		4
.L_2:
        /*0010*/ 	.word	index@(default_function_kernel0)
        /*0014*/ 	.word	0x00000000


	//----- nvinfo : EIATTR_MIN_STACK_SIZE
	.align		4
.L_3:
        /*0018*/ 	.byte	0x04, 0x12
        /*001a*/ 	.short	(.L_5 - .L_4)
	.align		4
.L_4:
        /*001c*/ 	.word	index@(default_function_kernel0)
        /*0020*/ 	.word	0x00000000
.L_5:


//--------------------- .nv.compat                --------------------------
	.section	.nv.compat,"",@"SHT_CUDA_COMPAT_INFO"
	.align	4
        /*0000*/ 	.byte	0x02, 0x09, 0x00, 0x00, 0x02, 0x02, 0x01, 0x00, 0x02, 0x05, 0x05, 0x00, 0x03, 0x07, 0x01, 0x01
        /*0010*/ 	.byte	0x02, 0x03, 0x00, 0x00, 0x02, 0x06, 0x01, 0x00, 0x04, 0x0b, 0x08, 0x00, 0x09, 0x00, 0x00, 0x00
        /*0020*/ 	.byte	0x00, 0x00, 0x00, 0x00


//--------------------- .nv.info.default_function_kernel0 --------------------------
	.section	.nv.info.default_function_kernel0,"",@"SHT_CUDA_INFO"
	.sectionflags	@""
	.align	4


	//----- nvinfo : EIATTR_CUDA_API_VERSION
	.align		4
        /*0000*/ 	.byte	0x04, 0x37
        /*0002*/ 	.short	(.L_7 - .L_6)
.L_6:
        /*0004*/ 	.word	0x00000082


	//----- nvinfo : EIATTR_KPARAM_INFO
	.align		4
.L_7:
        /*0008*/ 	.byte	0x04, 0x17
        /*000a*/ 	.short	(.L_9 - .L_8)
.L_8:
        /*000c*/ 	.word	0x00000000
        /*0010*/ 	.short	0x0002
        /*0012*/ 	.short	0x0010
        /*0014*/ 	.byte	0x00, 0xf5, 0x21, 0x00


	//----- nvinfo : EIATTR_KPARAM_INFO
	.align		4
.L_9:
        /*0018*/ 	.byte	0x04, 0x17
        /*001a*/ 	.short	(.L_11 - .L_10)
.L_10:
        /*001c*/ 	.word	0x00000000
        /*0020*/ 	.short	0x0001
        /*0022*/ 	.short	0x0008
        /*0024*/ 	.byte	0x00, 0xf5, 0x21, 0x00


	//----- nvinfo : EIATTR_KPARAM_INFO
	.align		4
.L_11:
        /*0028*/ 	.byte	0x04, 0x17
        /*002a*/ 	.short	(.L_13 - .L_12)
.L_12:
        /*002c*/ 	.word	0x00000000
        /*0030*/ 	.short	0x0000
        /*0032*/ 	.short	0x0000
        /*0034*/ 	.byte	0x00, 0xf5, 0x21, 0x00


	//----- nvinfo : EIATTR_SPARSE_MMA_MASK
	.align		4
.L_13:
        /*0038*/ 	.byte	0x03, 0x50
        /*003a*/ 	.short	0x0000


	//----- nvinfo : EIATTR_WMMA_USED
	.align		4
        /*003c*/ 	.byte	0x01, 0x2b
	.zero		2


	//----- nvinfo : EIATTR_MAXREG_COUNT
	.align		4
        /*0040*/ 	.byte	0x03, 0x1b
        /*0042*/ 	.short	0x00ff


	//----- nvinfo : EIATTR_NUM_BARRIERS
	.align		4
        /*0044*/ 	.byte	0x02, 0x4c
        /*0046*/ 	.byte	0x01
	.zero		1


	//----- nvinfo : EIATTR_MERCURY_ISA_VERSION
	.align		4
        /*0048*/ 	.byte	0x03, 0x5f
        /*004a*/ 	.short	0x0101


	//----- nvinfo : EIATTR_VRC_CTA_INIT_COUNT
	.align		4
        /*004c*/ 	.byte	0x02, 0x4a
	.zero		1
	.zero		1


	//----- nvinfo : EIATTR_EXIT_INSTR_OFFSETS
	.align		4
        /*0050*/ 	.byte	0x04, 0x1c
        /*0052*/ 	.short	(.L_15 - .L_14)


	//   ....[0]....
.L_14:
        /*0054*/ 	.word	0x00000e10


	//----- nvinfo : EIATTR_MAX_THREADS
	.align		4
.L_15:
        /*0058*/ 	.byte	0x04, 0x05
        /*005a*/ 	.short	(.L_17 - .L_16)
.L_16:
        /*005c*/ 	.word	0x00000040
        /*0060*/ 	.word	0x00000001
        /*0064*/ 	.word	0x00000001


	//----- nvinfo : EIATTR_CBANK_PARAM_SIZE
	.align		4
.L_17:
        /*0068*/ 	.byte	0x03, 0x19
        /*006a*/ 	.short	0x0018


	//----- nvinfo : EIATTR_PARAM_CBANK
	.align		4
        /*006c*/ 	.byte	0x04, 0x0a
        /*006e*/ 	.short	(.L_19 - .L_18)
	.align		4
.L_18:
        /*0070*/ 	.word	index@(.nv.constant0.default_function_kernel0)
        /*0074*/ 	.short	0x0380
        /*0076*/ 	.short	0x0018


	//----- nvinfo : EIATTR_SW_WAR
	.align		4
.L_19:
        /*0078*/ 	.byte	0x04, 0x36
        /*007a*/ 	.short	(.L_21 - .L_20)
.L_20:
        /*007c*/ 	.word	0x00000008
.L_21:


//--------------------- .nv.callgraph             --------------------------
	.section	.nv.callgraph,"",@"SHT_CUDA_CALLGRAPH"
	.align	4
	.sectionentsize	8
	.align		4
        /*0000*/ 	.word	0x00000000
	.align		4
        /*0004*/ 	.word	0xffffffff
	.align		4
        /*0008*/ 	.word	0x00000000
	.align		4
        /*000c*/ 	.word	0xfffffffe
	.align		4
        /*0010*/ 	.word	0x00000000
	.align		4
        /*0014*/ 	.word	0xfffffffd
	.align		4
        /*0018*/ 	.word	0x00000000
	.align		4
        /*001c*/ 	.word	0xfffffffc


//--------------------- .text.default_function_kernel0 --------------------------
	.section	.text.default_function_kernel0,"ax",@progbits
	.align	128
        .global         default_function_kernel0
        .type           default_function_kernel0,@function
        .size           default_function_kernel0,(.L_x_2 - default_function_kernel0)
        .other          default_function_kernel0,@"STO_CUDA_ENTRY STV_DEFAULT"
default_function_kernel0:
.text.default_function_kernel0:
[----:B------:R-:W-:Y:S01]  /*0000*/  LDC R1, c[0x0][0x37c] ;  /* 0x0000df00ff017b82 */ /* 0x000fe20000000800 */
[----:B------:R-:W0:Y:S07]  /*0010*/  S2R R52, SR_CTAID.Z ;  /* 0x0000000000347919 */ /* 0x000e2e0000002700 */
[----:B------:R-:W1:Y:S01]  /*0020*/  LDC.64 R18, c[0x0][0x388] ;  /* 0x0000e200ff127b82 */ /* 0x000e620000000a00 */
[----:B------:R-:W2:Y:S01]  /*0030*/  LDCU.64 UR14, c[0x0][0x358] ;  /* 0x00006b00ff0e77ac */ /* 0x000ea20008000a00 */
[----:B------:R-:W3:Y:S01]  /*0040*/  S2R R50, SR_CTAID.Y ;  /* 0x0000000000327919 */ /* 0x000ee20000002600 */
[----:B------:R-:W4:Y:S01]  /*0050*/  S2R R53, SR_TID.X ;  /* 0x0000000000357919 */ /* 0x000f220000002100 */
[----:B------:R-:W2:Y:S01]  /*0060*/  S2R R54, SR_TID.Y ;  /* 0x0000000000367919 */ /* 0x000ea20000002200 */
[----:B0-----:R-:W-:-:S04]  /*0070*/  IMAD R3, R52, 0x6000, RZ ;  /* 0x0000600034037824 */ /* 0x001fc800078e02ff */
[----:B---3--:R-:W-:Y:S02]  /*0080*/  IMAD R3, R50, 0x800, R3 ;  /* 0x0000080032037824 */ /* 0x008fe400078e0203 */
[----:B----4-:R-:W-:Y:S02]  /*0090*/  IMAD.SHL.U32 R55, R53, 0x4, RZ ;  /* 0x0000000435377824 */ /* 0x010fe400078e00ff */
[----:B--2---:R-:W-:-:S04]  /*00a0*/  IMAD R0, R54, 0x80, R3 ;  /* 0x0000008036007824 */ /* 0x004fc800078e0203 */
[----:B------:R-:W-:-:S04]  /*00b0*/  IMAD.IADD R3, R55, 0x1, R0 ;  /* 0x0000000137037824 */ /* 0x000fc800078e0200 */
[----:B-1----:R-:W-:-:S05]  /*00c0*/  IMAD.WIDE.U32 R18, R3, 0x2, R18 ;  /* 0x0000000203127825 */ /* 0x002fca00078e0012 */
[----:B------:R0:W5:Y:S04]  /*00d0*/  LDG.E.64.CONSTANT R2, desc[UR14][R18.64] ;  /* 0x0000000e12027981 */ /* 0x000168000c1e9b00 */
[----:B------:R0:W5:Y:S04]  /*00e0*/  LDG.E.64.CONSTANT R4, desc[UR14][R18.64+0x200] ;  /* 0x0002000e12047981 */ /* 0x000168000c1e9b00 */
[----:B------:R0:W5:Y:S04]  /*00f0*/  LDG.E.64.CONSTANT R6, desc[UR14][R18.64+0x400] ;  /* 0x0004000e12067981 */ /* 0x000168000c1e9b00 */
[----:B------:R0:W5:Y:S04]  /*0100*/  LDG.E.64.CONSTANT R8, desc[UR14][R18.64+0x600] ;  /* 0x0006000e12087981 */ /* 0x000168000c1e9b00 */
[----:B------:R0:W5:Y:S04]  /*0110*/  LDG.E.64.CONSTANT R10, desc[UR14][R18.64+0x800] ;  /* 0x0008000e120a7981 */ /* 0x000168000c1e9b00 */
[----:B------:R0:W5:Y:S04]  /*0120*/  LDG.E.64.CONSTANT R12, desc[UR14][R18.64+0xa00] ;  /* 0x000a000e120c7981 */ /* 0x000168000c1e9b00 */
[----:B------:R0:W5:Y:S04]  /*0130*/  LDG.E.64.CONSTANT R14, desc[UR14][R18.64+0xc00] ;  /* 0x000c000e120e7981 */ /* 0x000168000c1e9b00 */
[----:B------:R0:W5:Y:S01]  /*0140*/  LDG.E.64.CONSTANT R16, desc[UR14][R18.64+0xe00] ;  /* 0x000e000e12107981 */ /* 0x000162000c1e9b00 */
[----:B------:R-:W-:Y:S01]  /*0150*/  UPLOP3.LUT UP0, UPT, UPT, UPT, UPT, 0x80, 0x8 ;  /* 0x000000000008789c */ /* 0x000fe20003f0f070 */
[----:B------:R-:W-:Y:S01]  /*0160*/  UMOV UR4, URZ ;  /* 0x000000ff00047c82 */ /* 0x000fe20008000000 */
[----:B------:R-:W1:Y:S09]  /*0170*/  S2R R51, SR_CTAID.X ;  /* 0x0000000000337919 */ /* 0x000e720000002500 */
.L_x_0:
[----:B--2---:R-:W2:Y:S01]  /*0180*/  LDC.64 R34, c[0x0][0x380] ;  /* 0x0000e000ff227b82 */ /* 0x004ea20000000a00 */
[----:B------:R-:W-:-:S04]  /*0190*/  IMAD R0, R52, 0x6000, RZ ;  /* 0x0000600034007824 */ /* 0x000fc800078e02ff */
[----:B01----:R-:W-:-:S04]  /*01a0*/  IMAD R19, R51, 0x1000, R0 ;  /* 0x0000100033137824 */ /* 0x003fc800078e0200 */
[----:B------:R-:W-:Y:S02]  /*01b0*/  IMAD R0, R54, 0x80, R19 ;  /* 0x0000008036007824 */ /* 0x000fe400078e0213 */
[----:B------:R-:W-:Y:S02]  /*01c0*/  IMAD.U32 R19, RZ, RZ, UR4 ;  /* 0x00000004ff137e24 */ /* 0x000fe4000f8e00ff */
[----:B------:R-:W-:-:S04]  /*01d0*/  IMAD.IADD R0, R55, 0x1, R0 ;  /* 0x0000000137007824 */ /* 0x000fc800078e0200 */
[----:B------:R-:W-:-:S04]  /*01e0*/  IMAD R19, R19, 0x800, R0 ;  /* 0x0000080013137824 */ /* 0x000fc800078e0200 */
[----:B--2---:R-:W-:-:S05]  /*01f0*/  IMAD.WIDE.U32 R34, R19, 0x2, R34 ;  /* 0x0000000213227825 */ /* 0x004fca00078e0022 */
[----:B------:R-:W2:Y:S04]  /*0200*/  LDG.E.64.CONSTANT R20, desc[UR14][R34.64] ;  /* 0x0000000e22147981 */ /* 0x000ea8000c1e9b00 */
[----:B------:R-:W3:Y:S04]  /*0210*/  LDG.E.64.CONSTANT R32, desc[UR14][R34.64+0x200] ;  /* 0x0002000e22207981 */ /* 0x000ee8000c1e9b00 */
[----:B------:R-:W4:Y:S04]  /*0220*/  LDG.E.64.CONSTANT R30, desc[UR14][R34.64+0x400] ;  /* 0x0004000e221e7981 */ /* 0x000f28000c1e9b00 */
[----:B------:R-:W4:Y:S04]  /*0230*/  LDG.E.64.CONSTANT R28, desc[UR14][R34.64+0x600] ;  /* 0x0006000e221c7981 */ /* 0x000f28000c1e9b00 */
[----:B------:R-:W4:Y:S04]  /*0240*/  LDG.E.64.CONSTANT R26, desc[UR14][R34.64+0x800] ;  /* 0x0008000e221a7981 */ /* 0x000f28000c1e9b00 */
[----:B------:R-:W4:Y:S04]  /*0250*/  LDG.E.64.CONSTANT R24, desc[UR14][R34.64+0xa00] ;  /* 0x000a000e22187981 */ /* 0x000f28000c1e9b00 */
[----:B------:R-:W4:Y:S04]  /*0260*/  LDG.E.64.CONSTANT R18, desc[UR14][R34.64+0xc00] ;  /* 0x000c000e22127981 */ /* 0x000f28000c1e9b00 */
[----:B------:R0:W4:Y:S01]  /*0270*/  LDG.E.64.CONSTANT R22, desc[UR14][R34.64+0xe00] ;  /* 0x000e000e22167981 */ /* 0x000122000c1e9b00 */
[----:B------:R-:W1:Y:S01]  /*0280*/  S2UR UR8, SR_CgaCtaId ;  /* 0x00000000000879c3 */ /* 0x000e620000008800 */
[----:B------:R-:W-:Y:S01]  /*0290*/  SHF.R.U32.HI R37, RZ, 0x4, R53 ;  /* 0x00000004ff257819 */ /* 0x000fe20000011635 */
[----:B------:R-:W-:Y:S01]  /*02a0*/  UMOV UR5, 0x400 ;  /* 0x0000040000057882 */ /* 0x000fe20000000000 */
[----:B------:R-:W0:Y:S01]  /*02b0*/  S2R R0, SR_LANEID ;  /* 0x0000000000007919 */ /* 0x000e220000000000 */
[----:B------:R-:W-:Y:S01]  /*02c0*/  LOP3.LUT R36, R55, 0x3c, RZ, 0xc0, !PT ;  /* 0x0000003c37247812 */ /* 0x000fe200078ec0ff */
[----:B------:R-:W-:Y:S01]  /*02d0*/  UIADD3 UR6, UPT, UPT, UR5, 0x1400, URZ ;  /* 0x0000140005067890 */ /* 0x000fe2000fffe0ff */
[----:B------:R-:W-:Y:S01]  /*02e0*/  IMAD R37, R54, 0x2, R37 ;  /* 0x0000000236257824 */ /* 0x000fe200078e0225 */
[----:B------:R-:W-:-:S02]  /*02f0*/  UIADD3 UR7, UPT, UPT, UR5, 0x2600, URZ ;  /* 0x0000260005077890 */ /* 0x000fc4000fffe0ff */
[----:B------:R-:W-:Y:S01]  /*0300*/  UPLOP3.LUT UP1, UPT, UPT, UPT, UP0, 0x80, 0x8 ;  /* 0x000000000008789c */ /* 0x000fe20003f2f000 */
[----:B------:R-:W-:Y:S01]  /*0310*/  IMAD R36, R37, 0x48, R36 ;  /* 0x0000004825247824 */ /* 0x000fe200078e0224 */
[----:B------:R-:W-:Y:S02]  /*0320*/  UPLOP3.LUT UP0, UPT, UPT, UPT, UPT, 0x40, 0x4 ;  /* 0x000000000004789c */ /* 0x000fe40003f0e870 */
[----:B-1----:R-:W-:Y:S02]  /*0330*/  ULEA UR6, UR8, UR6, 0x18 ;  /* 0x0000000608067291 */ /* 0x002fe4000f8ec0ff */
[----:B------:R-:W-:Y:S02]  /*0340*/  ULEA UR7, UR8, UR7, 0x18 ;  /* 0x0000000708077291 */ /* 0x000fe4000f8ec0ff */
[----:B------:R-:W-:Y:S02]  /*0350*/  UIADD3 UR9, UPT, UPT, UR6, 0x900, URZ ;  /* 0x0000090006097890 */ /* 0x000fe4000fffe0ff */
[----:B0-----:R-:W-:Y:S01]  /*0360*/  LEA R34, R36, UR6, 0x1 ;  /* 0x0000000624227c11 */ /* 0x001fe2000f8e08ff */
[----:B------:R-:W-:Y:S01]  /*0370*/  BAR.SYNC.DEFER_BLOCKING 0x0 ;  /* 0x0000000000007b1d */ /* 0x000fe20000010000 */
[----:B------:R-:W-:Y:S01]  /*0380*/  UIADD3 UR10, UPT, UPT, UR7, 0x900, URZ ;  /* 0x00000900070a7890 */ /* 0x000fe2000fffe0ff */
[----:B------:R-:W-:-:S02]  /*0390*/  SHF.R.U32.HI R37, RZ, 0x3, R0 ;  /* 0x00000003ff257819 */ /* 0x000fc40000011600 */
[----:B------:R-:W-:Y:S02]  /*03a0*/  LOP3.LUT R38, R0, 0x7, RZ, 0xc0, !PT ;  /* 0x0000000700267812 */ /* 0x000fe400078ec0ff */
[----:B------:R-:W-:Y:S01]  /*03b0*/  SHF.R.U32.HI R35, RZ, 0x4, R0 ;  /* 0x00000004ff237819 */ /* 0x000fe20000011600 */
[C---:B------:R-:W-:Y:S02]  /*03c0*/  IMAD.SHL.U32 R39, R37.reuse, 0x8, RZ ;  /* 0x0000000825277824 */ /* 0x040fe400078e00ff */
[----:B------:R-:W-:Y:S02]  /*03d0*/  IMAD.SHL.U32 R56, R37, 0x8, RZ ;  /* 0x0000000825387824 */ /* 0x000fe400078e00ff */
[----:B------:R-:W-:Y:S01]  /*03e0*/  IMAD.SHL.U32 R57, R35, 0x8, RZ ;  /* 0x0000000823397824 */ /* 0x000fe200078e00ff */
[--C-:B------:R-:W-:Y:S01]  /*03f0*/  LOP3.LUT R40, R39, 0x8, R38.reuse, 0xe2, !PT ;  /* 0x0000000827287812 */ /* 0x100fe200078ee226 */
[----:B------:R-:W-:Y:S01]  /*0400*/  IMAD R35, R35, 0x8, R38 ;  /* 0x0000000823237824 */ /* 0x000fe200078e0226 */
[----:B------:R-:W-:-:S03]  /*0410*/  LOP3.LUT R56, R56, 0x8, RZ, 0xe2, !PT ;  /* 0x0000000838387812 */ /* 0x000fc600078ee2ff */
[----:B------:R-:W-:Y:S01]  /*0420*/  IMAD R57, R40, 0x48, R57 ;  /* 0x0000004828397824 */ /* 0x000fe200078e0239 */
[----:B------:R-:W-:Y:S01]  /*0430*/  LEA R40, R36, UR7, 0x1 ;  /* 0x0000000724287c11 */ /* 0x000fe2000f8e08ff */
[----:B------:R-:W-:-:S03]  /*0440*/  IMAD R56, R35, 0x48, R56 ;  /* 0x0000004823387824 */ /* 0x000fc600078e0238 */
[C---:B------:R-:W-:Y:S01]  /*0450*/  LEA R36, R57.reuse, UR9, 0x1 ;  /* 0x0000000939247c11 */ /* 0x040fe2000f8e08ff */
[----:B------:R-:W-:Y:S01]  /*0460*/  UIADD3 UR9, UPT, UPT, UR6, 0x20, URZ ;  /* 0x0000002006097890 */ /* 0x000fe2000fffe0ff */
[----:B--2---:R-:W-:Y:S04]  /*0470*/  STS.64 [R34], R20 ;  /* 0x0000001422007388 */ /* 0x004fe80000000a00 */
[----:B---3--:R0:W-:Y:S04]  /*0480*/  STS.64 [R34+0x240], R32 ;  /* 0x0002402022007388 */ /* 0x0081e80000000a00 */
[----:B----4-:R-:W-:Y:S04]  /*0490*/  STS.64 [R34+0x480], R30 ;  /* 0x0004801e22007388 */ /* 0x010fe80000000a00 */
[----:B------:R1:W-:Y:S04]  /*04a0*/  STS.64 [R34+0x6c0], R28 ;  /* 0x0006c01c22007388 */ /* 0x0003e80000000a00 */
[----:B------:R-:W-:Y:S01]  /*04b0*/  STS.64 [R34+0x900], R26 ;  /* 0x0009001a22007388 */ /* 0x000fe20000000a00 */
[----:B0-----:R-:W-:Y:S01]  /*04c0*/  LEA R32, R57, UR6, 0x1 ;  /* 0x0000000639207c11 */ /* 0x001fe2000f8e08ff */
[----:B------:R-:W-:-:S02]  /*04d0*/  UIADD3 UR6, UPT, UPT, UR6, 0x920, URZ ;  /* 0x0000092006067890 */ /* 0x000fc4000fffe0ff */
[----:B------:R0:W-:Y:S04]  /*04e0*/  STS.64 [R34+0xb40], R24 ;  /* 0x000b401822007388 */ /* 0x0001e80000000a00 */
[----:B------:R-:W-:Y:S01]  /*04f0*/  STS.64 [R34+0xd80], R18 ;  /* 0x000d801222007388 */ /* 0x000fe20000000a00 */
[C---:B-1----:R-:W-:Y:S01]  /*0500*/  LEA R28, R56.reuse, UR10, 0x1 ;  /* 0x0000000a381c7c11 */ /* 0x042fe2000f8e08ff */
[----:B------:R-:W-:Y:S02]  /*0510*/  UIADD3 UR10, UPT, UPT, UR7, 0x20, URZ ;  /* 0x00000020070a7890 */ /* 0x000fe4000fffe0ff */
[----:B------:R-:W-:Y:S04]  /*0520*/  STS.64 [R34+0xfc0], R22 ;  /* 0x000fc01622007388 */ /* 0x000fe80000000a00 */
[----:B-----5:R-:W-:Y:S01]  /*0530*/  STS.64 [R40], R2 ;  /* 0x0000000228007388 */ /* 0x020fe20000000a00 */
[----:B0-----:R-:W-:Y:S01]  /*0540*/  LEA R24, R56, UR7, 0x1 ;  /* 0x0000000738187c11 */ /* 0x001fe2000f8e08ff */
[----:B------:R-:W-:-:S02]  /*0550*/  UIADD3 UR7, UPT, UPT, UR7, 0x920, URZ ;  /* 0x0000092007077890 */ /* 0x000fc4000fffe0ff */
[----:B------:R-:W-:Y:S04]  /*0560*/  STS.64 [R40+0x240], R4 ;  /* 0x0002400428007388 */ /* 0x000fe80000000a00 */
[----:B------:R-:W-:Y:S04]  /*0570*/  STS.64 [R40+0x480], R6 ;  /* 0x0004800628007388 */ /* 0x000fe80000000a00 */
[----:B------:R-:W-:Y:S04]  /*0580*/  STS.64 [R40+0x6c0], R8 ;  /* 0x0006c00828007388 */ /* 0x000fe80000000a00 */
[----:B------:R-:W-:Y:S04]  /*0590*/  STS.64 [R40+0x900], R10 ;  /* 0x0009000a28007388 */ /* 0x000fe80000000a00 */
[----:B------:R-:W-:Y:S04]  /*05a0*/  STS.64 [R40+0xb40], R12 ;  /* 0x000b400c28007388 */ /* 0x000fe80000000a00 */
[----:B------:R-:W-:Y:S04]  /*05b0*/  STS.64 [R40+0xd80], R14 ;  /* 0x000d800e28007388 */ /* 0x000fe80000000a00 */
[----:B------:R-:W-:Y:S01]  /*05c0*/  STS.64 [R40+0xfc0], R16 ;  /* 0x000fc01028007388 */ /* 0x000fe20000000a00 */
[----:B------:R-:W-:Y:S06]  /*05d0*/  BAR.SYNC.DEFER_BLOCKING 0x0 ;  /* 0x0000000000007b1d */ /* 0x000fec0000010000 */
[----:B------:R-:W-:Y:S04]  /*05e0*/  LDSM.16.M88.4 R32, [R32] ;  /* 0x000000002020783b */ /* 0x000fe80000000200 */
[----:B------:R-:W0:Y:S04]  /*05f0*/  LDSM.16.M88.4 R24, [R24] ;  /* 0x000000001818783b */ /* 0x000e280000000200 */
[----:B------:R-:W1:Y:S04]  /*0600*/  LDSM.16.M88.4 R28, [R28] ;  /* 0x000000001c1c783b */ /* 0x000e680000000200 */
[----:B------:R-:W2:Y:S01]  /*0610*/  LDSM.16.M88.4 R36, [R36] ;  /* 0x000000002424783b */ /* 0x000ea20000000200 */
[C---:B0-----:R-:W-:Y:S08]  /*0620*/  HMMA.16816.F16 R22, R32.reuse, R24, RZ ;  /* 0x000000182016723c */ /* 0x041ff000000008ff */
[C---:B------:R-:W-:Y:S08]  /*0630*/  HMMA.16816.F16 R20, R32.reuse, R26, RZ ;  /* 0x0000001a2014723c */ /* 0x040ff000000008ff */
[C---:B-1----:R-:W-:Y:S08]  /*0640*/  HMMA.16816.F16 R18, R32.reuse, R28, RZ ;  /* 0x0000001c2012723c */ /* 0x042ff000000008ff */
[----:B------:R-:W-:Y:S01]  /*0650*/  HMMA.16816.F16 R40, R32, R30, RZ ;  /* 0x0000001e2028723c */ /* 0x000fe200000008ff */
[----:B------:R-:W-:Y:S01]  /*0660*/  LEA R32, R56, UR7, 0x1 ;  /* 0x0000000738207c11 */ /* 0x000fe2000f8e08ff */
[----:B------:R-:W-:-:S04]  /*0670*/  UIADD3 UR7, UPT, UPT, UR5, 0x2600, URZ ;  /* 0x0000260005077890 */ /* 0x000fc8000fffe0ff */
[----:B------:R-:W-:Y:S01]  /*0680*/  ULEA UR7, UR8, UR7, 0x18 ;  /* 0x0000000708077291 */ /* 0x000fe2000f8ec0ff */
[----:B------:R-:W-:Y:S01]  /*0690*/  LDSM.16.M88.4 R32, [R32] ;  /* 0x000000002020783b */ /* 0x000fe20000000200 */
[----:B--2---:R-:W-:Y:S01]  /*06a0*/  HMMA.16816.F16 R42, R36, R24, RZ ;  /* 0x00000018242a723c */ /* 0x004fe200000008ff */
[----:B------:R-:W-:Y:S01]  /*06b0*/  LEA R24, R57, UR9, 0x1 ;  /* 0x0000000939187c11 */ /* 0x000fe2000f8e08ff */
[----:B------:R-:W-:Y:S02]  /*06c0*/  UIADD3 UR11, UPT, UPT, UR7, 0x40, URZ ;  /* 0x00000040070b7890 */ /* 0x000fe4000fffe0ff */
[----:B------:R-:W-:-:S04]  /*06d0*/  UIADD3 UR12, UPT, UPT, UR7, 0x940, URZ ;  /* 0x00000940070c7890 */ /* 0x000fc8000fffe0ff */
[C---:B------:R-:W-:Y:S01]  /*06e0*/  HMMA.16816.F16 R44, R36.reuse, R26, RZ ;  /* 0x0000001a242c723c */ /* 0x040fe200000008ff */
[----:B------:R-:W0:Y:S07]  /*06f0*/  LDSM.16.M88.4 R24, [R24] ;  /* 0x000000001818783b */ /* 0x000e2e0000000200 */
[----:B------:R-:W-:Y:S01]  /*0700*/  HMMA.16816.F16 R46, R36, R28, RZ ;  /* 0x0000001c242e723c */ /* 0x000fe200000008ff */
[----:B------:R-:W-:-:S07]  /*0710*/  LEA R28, R56, UR10, 0x1 ;  /* 0x0000000a381c7c11 */ /* 0x000fce000f8e08ff */
[----:B------:R-:W-:Y:S01]  /*0720*/  HMMA.16816.F16 R48, R36, R30, RZ ;  /* 0x0000001e2430723c */ /* 0x000fe200000008ff */
[----:B------:R-:W-:Y:S01]  /*0730*/  LEA R36, R57, UR6, 0x1 ;  /* 0x0000000639247c11 */ /* 0x000fe2000f8e08ff */
[----:B------:R-:W1:Y:S01]  /*0740*/  LDSM.16.M88.4 R28, [R28] ;  /* 0x000000001c1c783b */ /* 0x000e620000000200 */
[----:B------:R-:W-:Y:S02]  /*0750*/  UIADD3 UR6, UPT, UPT, UR5, 0x1400, URZ ;  /* 0x0000140005067890 */ /* 0x000fe4000fffe0ff */
[----:B------:R-:W-:Y:S02]  /*0760*/  ULEA UR5, UR8, UR5, 0x18 ;  /* 0x0000000508057291 */ /* 0x000fe4000f8ec0ff */
[----:B------:R-:W2:Y:S01]  /*0770*/  LDSM.16.M88.4 R36, [R36] ;  /* 0x000000002424783b */ /* 0x000ea20000000200 */
[----:B------:R-:W-:Y:S02]  /*0780*/  ULEA UR6, UR8, UR6, 0x18 ;  /* 0x0000000608067291 */ /* 0x000fe4000f8ec0ff */
[----:B------:R-:W-:-:S02]  /*0790*/  UIMAD UR4, UR4, 0xa00, UR5 ;  /* 0x00000a00040478a4 */ /* 0x000fc4000f8e0205 */
[----:B------:R-:W-:Y:S02]  /*07a0*/  UIADD3 UR9, UPT, UPT, UR6, 0x40, URZ ;  /* 0x0000004006097890 */ /* 0x000fe4000fffe0ff */
[----:B------:R-:W-:Y:S01]  /*07b0*/  UIADD3 UR10, UPT, UPT, UR6, 0x940, URZ ;  /* 0x00000940060a7890 */ /* 0x000fe2000fffe0ff */
[C---:B0-----:R-:W-:Y:S08]  /*07c0*/  HMMA.16816.F16 R18, R24.reuse, R32, R18 ;  /* 0x000000201812723c */ /* 0x041ff00000000812 */
[C---:B------:R-:W-:Y:S08]  /*07d0*/  HMMA.16816.F16 R40, R24.reuse, R34, R40 ;  /* 0x000000221828723c */ /* 0x040ff00000000828 */
[C---:B-1----:R-:W-:Y:S08]  /*07e0*/  HMMA.16816.F16 R22, R24.reuse, R28, R22 ;  /* 0x0000001c1816723c */ /* 0x042ff00000000816 */
[----:B------:R-:W-:Y:S01]  /*07f0*/  HMMA.16816.F16 R20, R24, R30, R20 ;  /* 0x0000001e1814723c */ /* 0x000fe20000000814 */
[----:B------:R-:W-:Y:S01]  /*0800*/  LEA R24, R57, UR9, 0x1 ;  /* 0x0000000939187c11 */ /* 0x000fe2000f8e08ff */
[----:B------:R-:W-:-:S02]  /*0810*/  UIADD3 UR9, UPT, UPT, UR6, 0x60, URZ ;  /* 0x0000006006097890 */ /* 0x000fc4000fffe0ff */
[----:B------:R-:W-:-:S03]  /*0820*/  UIADD3 UR6, UPT, UPT, UR6, 0x960, URZ ;  /* 0x0000096006067890 */ /* 0x000fc6000fffe0ff */
[----:B------:R-:W-:Y:S01]  /*0830*/  LDSM.16.M88.4 R24, [R24] ;  /* 0x000000001818783b */ /* 0x000fe20000000200 */
[----:B--2---:R-:W-:Y:S01]  /*0840*/  HMMA.16816.F16 R42, R36, R28, R42 ;  /* 0x0000001c242a723c */ /* 0x004fe2000000082a */
[----:B------:R-:W-:-:S07]  /*0850*/  LEA R28, R56, UR11, 0x1 ;  /* 0x0000000b381c7c11 */ /* 0x000fce000f8e08ff */
[C---:B------:R-:W-:Y:S01]  /*0860*/  HMMA.16816.F16 R44, R36.reuse, R30, R44 ;  /* 0x0000001e242c723c */ /* 0x040fe2000000082c */
[----:B------:R-:W0:Y:S07]  /*0870*/  LDSM.16.M88.4 R28, [R28] ;  /* 0x000000001c1c783b */ /* 0x000e2e0000000200 */
[----:B------:R-:W-:Y:S01]  /*0880*/  HMMA.16816.F16 R46, R36, R32, R46 ;  /* 0x00000020242e723c */ /* 0x000fe2000000082e */
[----:B------:R-:W-:-:S07]  /*0890*/  LEA R32, R56, UR12, 0x1 ;  /* 0x0000000c38207c11 */ /* 0x000fce000f8e08ff */
[----:B------:R-:W-:Y:S01]  /*08a0*/  HMMA.16816.F16 R48, R36, R34, R48 ;  /* 0x000000222430723c */ /* 0x000fe20000000830 */
[C---:B------:R-:W-:Y:S01]  /*08b0*/  LEA R36, R57.reuse, UR10, 0x1 ;  /* 0x0000000a39247c11 */ /* 0x040fe2000f8e08ff */
[----:B------:R-:W1:Y:S01]  /*08c0*/  LDSM.16.M88.4 R32, [R32] ;  /* 0x000000002020783b */ /* 0x000e620000000200 */
[----:B------:R-:W-:Y:S02]  /*08d0*/  UIADD3 UR10, UPT, UPT, UR7, 0x60, URZ ;  /* 0x00000060070a7890 */ /* 0x000fe4000fffe0ff */
[----:B------:R-:W-:Y:S02]  /*08e0*/  UIADD3 UR7, UPT, UPT, UR7, 0x960, URZ ;  /* 0x0000096007077890 */ /* 0x000fe4000fffe0ff */
[----:B------:R-:W2:Y:S01]  /*08f0*/  LDSM.16.M88.4 R36, [R36] ;  /* 0x000000002424783b */ /* 0x000ea20000000200 */
[C---:B0-----:R-:W-:Y:S08]  /*0900*/  HMMA.16816.F16 R22, R24.reuse, R28, R22 ;  /* 0x0000001c1816723c */ /* 0x041ff00000000816 */
[C---:B------:R-:W-:Y:S08]  /*0910*/  HMMA.16816.F16 R20, R24.reuse, R30, R20 ;  /* 0x0000001e1814723c */ /* 0x040ff00000000814 */
[C---:B-1----:R-:W-:Y:S08]  /*0920*/  HMMA.16816.F16 R18, R24.reuse, R32, R18 ;  /* 0x000000201812723c */ /* 0x042ff00000000812 */
[----:B------:R-:W-:Y:S01]  /*0930*/  HMMA.16816.F16 R40, R24, R34, R40 ;  /* 0x000000221828723c */ /* 0x000fe20000000828 */
[----:B------:R-:W-:-:S06]  /*0940*/  LEA R25, R57, UR9, 0x1 ;  /* 0x0000000939197c11 */ /* 0x000fcc000f8e08ff */
[----:B------:R-:W-:Y:S01]  /*0950*/  LDSM.16.M88.4 R24, [R25] ;  /* 0x000000001918783b */ /* 0x000fe20000000200 */
[----:B--2---:R-:W-:Y:S01]  /*0960*/  HMMA.16816.F16 R42, R36, R28, R42 ;  /* 0x0000001c242a723c */ /* 0x004fe2000000082a */
[----:B------:R-:W-:-:S07]  /*0970*/  LEA R28, R56, UR10, 0x1 ;  /* 0x0000000a381c7c11 */ /* 0x000fce000f8e08ff */
[----:B------:R-:W-:Y:S01]  /*0980*/  HMMA.16816.F16 R46, R36, R32, R46 ;  /* 0x00000020242e723c */ /* 0x000fe2000000082e */
[----:B------:R-:W-:Y:S01]  /*0990*/  LEA R32, R56, UR7, 0x1 ;  /* 0x0000000738207c11 */ /* 0x000fe2000f8e08ff */
[----:B------:R-:W-:-:S06]  /*09a0*/  UIADD3 UR7, UPT, UPT, UR4, 0x500, URZ ;  /* 0x0000050004077890 */ /* 0x000fcc000fffe0ff */
[C---:B------:R-:W-:Y:S01]  /*09b0*/  HMMA.16816.F16 R44, R36.reuse, R30, R44 ;  /* 0x0000001e242c723c */ /* 0x040fe2000000082c */
[----:B------:R-:W0:Y:S07]  /*09c0*/  LDSM.16.M88.4 R28, [R28] ;  /* 0x000000001c1c783b */ /* 0x000e2e0000000200 */
[----:B------:R-:W-:Y:S01]  /*09d0*/  HMMA.16816.F16 R48, R36, R34, R48 ;  /* 0x000000222430723c */ /* 0x000fe20000000830 */
[----:B------:R-:W-:Y:S01]  /*09e0*/  LEA R36, R57, UR6, 0x1 ;  /* 0x0000000639247c11 */ /* 0x000fe2000f8e08ff */
[----:B------:R-:W1:Y:S01]  /*09f0*/  LDSM.16.M88.4 R32, [R32] ;  /* 0x000000002020783b */ /* 0x000e620000000200 */
[----:B------:R-:W-:-:S04]  /*0a00*/  UIADD3 UR6, UPT, UPT, UR4, 0x20, URZ ;  /* 0x0000002004067890 */ /* 0x000fc8000fffe0ff */
[----:B------:R-:W2:Y:S01]  /*0a10*/  LDSM.16.M88.4 R36, [R36] ;  /* 0x000000002424783b */ /* 0x000ea20000000200 */
[C---:B0-----:R-:W-:Y:S08]  /*0a20*/  HMMA.16816.F16 R22, R24.reuse, R28, R22 ;  /* 0x0000001c1816723c */ /* 0x041ff00000000816 */
[C---:B------:R-:W-:Y:S08]  /*0a30*/  HMMA.16816.F16 R20, R24.reuse, R30, R20 ;  /* 0x0000001e1814723c */ /* 0x040ff00000000814 */
[C---:B-1----:R-:W-:Y:S08]  /*0a40*/  HMMA.16816.F16 R18, R24.reuse, R32, R18 ;  /* 0x000000201812723c */ /* 0x042ff00000000812 */
[----:B------:R-:W-:Y:S01]  /*0a50*/  HMMA.16816.F16 R40, R24, R34, R40 ;  /* 0x000000221828723c */ /* 0x000fe20000000828 */
[----:B------:R-:W-:-:S02]  /*0a60*/  SHF.R.U32.HI R24, RZ, 0x2, R0 ;  /* 0x00000002ff187819 */ /* 0x000fc40000011600 */
[----:B------:R-:W-:-:S05]  /*0a70*/  LOP3.LUT R25, R0, 0x3, RZ, 0xc0, !PT ;  /* 0x0000000300197812 */ /* 0x000fca00078ec0ff */
[----:B--2---:R-:W-:Y:S01]  /*0a80*/  HMMA.16816.F16 R42, R36, R28, R42 ;  /* 0x0000001c242a723c */ /* 0x004fe2000000082a */
[----:B------:R-:W-:-:S05]  /*0a90*/  IMAD R24, R24, 0x14, R25 ;  /* 0x0000001418187824 */ /* 0x000fca00078e0219 */
[C---:B------:R-:W-:Y:S01]  /*0aa0*/  LEA R26, R24.reuse, UR4, 0x2 ;  /* 0x00000004181a7c11 */ /* 0x040fe2000f8e10ff */
[----:B------:R-:W-:Y:S01]  /*0ab0*/  UIADD3 UR4, UPT, UPT, UR4, 0x520, URZ ;  /* 0x0000052004047890 */ /* 0x000fe2000fffe0ff */
[C---:B------:R-:W-:Y:S01]  /*0ac0*/  HMMA.16816.F16 R44, R36.reuse, R30, R44 ;  /* 0x0000001e242c723c */ /* 0x040fe2000000082c */
[C---:B------:R-:W-:Y:S02]  /*0ad0*/  LEA R25, R24.reuse, UR6, 0x2 ;  /* 0x0000000618197c11 */ /* 0x040fe4000f8e10ff */
[C---:B------:R-:W-:Y:S01]  /*0ae0*/  LEA R0, R24.reuse, UR7, 0x2 ;  /* 0x0000000718007c11 */ /* 0x040fe2000f8e10ff */
[----:B------:R2:W-:Y:S01]  /*0af0*/  STS [R26], R22 ;  /* 0x000000161a007388 */ /* 0x0005e20000000800 */
[----:B------:R-:W-:Y:S01]  /*0b00*/  LEA R24, R24, UR4, 0x2 ;  /* 0x0000000418187c11 */ /* 0x000fe2000f8e10ff */
[----:B------:R-:W-:Y:S02]  /*0b10*/  UMOV UR4, 0x1 ;  /* 0x0000000100047882 */ /* 0x000fe40000000000 */
[C---:B------:R-:W-:Y:S01]  /*0b20*/  HMMA.16816.F16 R46, R36.reuse, R32, R46 ;  /* 0x00000020242e723c */ /* 0x040fe2000000082e */
[----:B------:R2:W-:Y:S04]  /*0b30*/  STS [R26+0x280], R23 ;  /* 0x000280171a007388 */ /* 0x0005e80000000800 */
[----:B------:R2:W-:Y:S03]  /*0b40*/  STS [R26+0x10], R20 ;  /* 0x000010141a007388 */ /* 0x0005e60000000800 */
[----:B------:R-:W-:Y:S01]  /*0b50*/  HMMA.16816.F16 R48, R36, R34, R48 ;  /* 0x000000222430723c */ /* 0x000fe20000000830 */
[----:B------:R2:W-:Y:S04]  /*0b60*/  STS [R26+0x290], R21 ;  /* 0x000290151a007388 */ /* 0x0005e80000000800 */
[----:B------:R2:W-:Y:S04]  /*0b70*/  STS [R25], R18 ;  /* 0x0000001219007388 */ /* 0x0005e80000000800 */
[----:B------:R2:W-:Y:S04]  /*0b80*/  STS [R25+0x280], R19 ;  /* 0x0002801319007388 */ /* 0x0005e80000000800 */
[----:B------:R2:W-:Y:S04]  /*0b90*/  STS [R25+0x10], R40 ;  /* 0x0000102819007388 */ /* 0x0005e80000000800 */
        /* <DEDUP_REMOVED lines=8> */
[----:B------:R2:W-:Y:S01]  /*0c20*/  STS [R24+0x290], R49 ;  /* 0x0002903118007388 */ /* 0x0005e20000000800 */
[----:B------:R-:W-:Y:S05]  /*0c30*/  BRA.U UP1, `(.L_x_0) ;  /* 0xfffffff501507547 */ /* 0x000fea000b83ffff */
[----:B------:R-:W-:Y:S01]  /*0c40*/  BAR.SYNC.DEFER_BLOCKING 0x0 ;  /* 0x0000000000007b1d */ /* 0x000fe20000010000 */
[----:B------:R-:W-:Y:S01]  /*0c50*/  SHF.R.U32.HI R53, RZ, 0x3, R53 ;  /* 0x00000003ff357819 */ /* 0x000fe20000011635 */
[----:B------:R-:W-:Y:S01]  /*0c60*/  IMAD R51, R52, 0x6, R51 ;  /* 0x0000000634337824 */ /* 0x000fe200078e0233 */
[----:B------:R-:W-:-:S03]  /*0c70*/  LOP3.LUT R55, R55, 0x1c, RZ, 0xc0, !PT ;  /* 0x0000001c37377812 */ /* 0x000fc600078ec0ff */
[----:B--2---:R-:W-:Y:S02]  /*0c80*/  IMAD R0, R54, 0x4, R53 ;  /* 0x0000000436007824 */ /* 0x004fe400078e0235 */
[----:B------:R-:W0:Y:S01]  /*0c90*/  LDC.64 R2, c[0x0][0x390] ;  /* 0x0000e400ff027b82 */ /* 0x000e220000000a00 */
[----:B------:R-:W-:Y:S02]  /*0ca0*/  IMAD R51, R51, 0x10, R54 ;  /* 0x0000001033337824 */ /* 0x000fe400078e0236 */
[----:B------:R-:W-:Y:S02]  /*0cb0*/  IMAD R0, R0, 0x28, R55 ;  /* 0x0000002800007824 */ /* 0x000fe400078e0237 */
[----:B------:R-:W-:-:S03]  /*0cc0*/  IMAD R50, R51, 0x30, R50 ;  /* 0x0000003033327824 */ /* 0x000fc600078e0232 */
[----:B------:R-:W-:Y:S01]  /*0cd0*/  LEA R0, R0, UR5, 0x1 ;  /* 0x0000000500007c11 */ /* 0x000fe2000f8e08ff */
[----:B------:R-:W-:-:S04]  /*0ce0*/  IMAD R50, R53, 0xc, R50 ;  /* 0x0000000c35327824 */ /* 0x000fc800078e0232 */
[----:B------:R-:W-:Y:S01]  /*0cf0*/  IMAD.U32 R55, R50, 0x20, R55 ;  /* 0x0000002032377824 */ /* 0x000fe200078e0037 */
[----:B------:R-:W1:Y:S04]  /*0d00*/  LDS.64 R4, [R0] ;  /* 0x0000000000047984 */ /* 0x000e680000000a00 */
[----:B------:R-:W2:Y:S01]  /*0d10*/  LDS.64 R6, [R0+0x280] ;  /* 0x0002800000067984 */ /* 0x000ea20000000a00 */
[----:B0-----:R-:W-:-:S03]  /*0d20*/  IMAD.WIDE.U32 R2, R55, 0x2, R2 ;  /* 0x0000000237027825 */ /* 0x001fc600078e0002 */
[----:B------:R-:W0:Y:S04]  /*0d30*/  LDS.64 R8, [R0+0x500] ;  /* 0x0005000000087984 */ /* 0x000e280000000a00 */
[----:B------:R-:W3:Y:S04]  /*0d40*/  LDS.64 R10, [R0+0x780] ;  /* 0x00078000000a7984 */ /* 0x000ee80000000a00 */
[----:B------:R-:W4:Y:S04]  /*0d50*/  LDS.64 R12, [R0+0xa00] ;  /* 0x000a0000000c7984 */ /* 0x000f280000000a00 */
[----:B------:R-:W5:Y:S04]  /*0d60*/  LDS.64 R14, [R0+0xc80] ;  /* 0x000c8000000e7984 */ /* 0x000f680000000a00 */
[----:B------:R-:W5:Y:S04]  /*0d70*/  LDS.64 R16, [R0+0xf00] ;  /* 0x000f000000107984 */ /* 0x000f680000000a00 */
[----:B------:R-:W5:Y:S04]  /*0d80*/  LDS.64 R18, [R0+0x1180] ;  /* 0x0011800000127984 */ /* 0x000f680000000a00 */
[----:B-1----:R-:W-:Y:S04]  /*0d90*/  STG.E.64 desc[UR14][R2.64], R4 ;  /* 0x0000000402007986 */ /* 0x002fe8000c101b0e */
[----:B--2---:R-:W-:Y:S04]  /*0da0*/  STG.E.64 desc[UR14][R2.64+0x1800], R6 ;  /* 0x0018000602007986 */ /* 0x004fe8000c101b0e */
[----:B0-----:R-:W-:Y:S04]  /*0db0*/  STG.E.64 desc[UR14][R2.64+0x3000], R8 ;  /* 0x0030000802007986 */ /* 0x001fe8000c101b0e */
[----:B---3--:R-:W-:Y:S04]  /*0dc0*/  STG.E.64 desc[UR14][R2.64+0x4800], R10 ;  /* 0x0048000a02007986 */ /* 0x008fe8000c101b0e */
[----:B----4-:R-:W-:Y:S04]  /*0dd0*/  STG.E.64 desc[UR14][R2.64+0x6000], R12 ;  /* 0x0060000c02007986 */ /* 0x010fe8000c101b0e */
[----:B-----5:R-:W-:Y:S04]  /*0de0*/  STG.E.64 desc[UR14][R2.64+0x7800], R14 ;  /* 0x0078000e02007986 */ /* 0x020fe8000c101b0e */
[----:B------:R-:W-:Y:S04]  /*0df0*/  STG.E.64 desc[UR14][R2.64+0x9000], R16 ;  /* 0x0090001002007986 */ /* 0x000fe8000c101b0e */
[----:B------:R-:W-:Y:S01]  /*0e00*/  STG.E.64 desc[UR14][R2.64+0xa800], R18 ;  /* 0x00a8001202007986 */ /* 0x000fe2000c101b0e */
[----:B------:R-:W-:Y:S05]  /*0e10*/  EXIT ;  /* 0x000000000000794d */ /* 0x000fea0003800000 */
.L_x_1:
[----:B------:R-:W-:-:S00]  /*0e20*/  BRA `(.L_x_1) ;  /* 0xfffffffc00fc7947 */ /* 0x000fc0000383ffff */
[----:B------:R-:W-:-:S00]  /*0e30*/  NOP ;  /* 0x0000000000007918 */ /* 0x000fc00000000000 */
        /* <DEDUP_REMOVED lines=12> */
.L_x_2:


//--------------------- .nv.shared.default_function_kernel0 --------------------------
	.section	.nv.shared.default_function_kernel0,"aw",@nobits
	.sectionflags	@""
	.align	2
.nv.shared.default_function_kernel0:
	.zero		15360


//--------------------- .nv.shared.reserved.0     --------------------------
	.section	.nv.shared.reserved.0,"aw",@nobits
	.weak		__nv_reservedSMEM_offset_0_alias
	.size		__nv_reservedSMEM_offset_0_alias, 0, 64
	.other		__nv_reservedSMEM_offset_0_alias,@"STO_CUDA_RESERVED_SHARED STV_DEFAULT"
__nv_reservedSMEM_offset_0_alias:
	.zero		0
	.zero		64


//--------------------- .nv.constant0.default_function_kernel0 --------------------------
	.section	.nv.constant0.default_function_kernel0,"a",@progbits
	.sectionflags	@""
	.align	4
.nv.constant0.default_function_kernel0:
	.zero		920


//--------------------- SYMBOLS --------------------------

	.type		.nv.reservedSmem.offset0,@object
	.size		.nv.reservedSmem.offset0,0x4
	.type		.nv.reservedSmem.cap,@object
	.size		.nv.reservedSmem.cap,0x4
